//
// Generated by NVIDIA NVVM Compiler
//
// Compiler Build ID: CL-36424714
// Cuda compilation tools, release 13.0, V13.0.88
// Based on NVVM 20.0.0
//

.version 9.0
.target sm_100
.address_size 64

	// .globl	_Z7tkernelii
.global .align 4 .u32 blocks_completed;
.global .align 4 .b8 first_SM[128];

.visible .entry _Z7tkernelii(
	.param .u32 _Z7tkernelii_param_0,
	.param .u32 _Z7tkernelii_param_1
)
{
	.reg .pred 	%p<3>;
	.reg .b32 	%r<8>;
	.reg .b64 	%rd<4>;

	ld.param.u32 	%r2, [_Z7tkernelii_param_0];
	ld.param.u32 	%r3, [_Z7tkernelii_param_1];
	// begin inline asm
	mov.u32 %r4, %smid;
	// end inline asm
	mul.wide.s32 	%rd1, %r4, 4;
	mov.u64 	%rd2, first_SM;
	add.s64 	%rd3, %rd2, %rd1;
	atom.relaxed.global.cas.b32 	%r5, [%rd3], 0, 1;
	setp.ne.s32 	%p1, %r5, 0;
	@%p1 bra 	$L__BB0_3;
	sub.s32 	%r1, %r2, %r3;
$L__BB0_2:
	ld.volatile.global.u32 	%r6, [blocks_completed];
	setp.lt.s32 	%p2, %r6, %r1;
	@%p2 bra 	$L__BB0_2;
$L__BB0_3:
	atom.global.add.u32 	%r7, [blocks_completed], 1;
	ret;

}


// ===== COMPILED SASS (sm_100) =====

	.target	sm_100

	.elftype	@"ET_EXEC"


//--------------------- .note.nv.tkinfo           --------------------------
	.section	.note.nv.tkinfo,"",@"SHT_NOTE"
	.sectionflags	@"SHF_NOTE_NV_TKINFO"
	.tkinfo
        /*0018*/ 	.word	0x00000002
        /*0030*/ 	.string	""
        /*0030*/ 	.string	"ptxas"
        /*0030*/ 	.string	"Cuda compilation tools, release 13.0, V13.0.88"
        /*0030*/ 	.string	"Build cuda_13.0.r13.0/compiler.36424714_0"
        /*0030*/ 	.string	"-arch sm_100 -m 64 "



//--------------------- .note.nv.cuinfo           --------------------------
	.section	.note.nv.cuinfo,"",@"SHT_NOTE"
	.sectionflags	@"SHF_NOTE_NV_CUINFO"
        /*0018*/ 	.short	0x0002
        /*001a*/ 	.short	0x0064
        /*001c*/ 	.short	0x0082
	.zero		2


//--------------------- .nv.info                  --------------------------
	.section	.nv.info,"",@"SHT_CUDA_INFO"
	.align	4


	//----- nvinfo : EIATTR_REGCOUNT
	.align		4
        /*0000*/ 	.byte	0x04, 0x2f
        /*0002*/ 	.short	(.L_3 - .L_2)
	.align		4
.L_2:
        /*0004*/ 	.word	index@(_Z7tkernelii)
        /*0008*/ 	.word	0x0000000c


	//----- nvinfo : EIATTR_FRAME_SIZE
	.align		4
.L_3:
        /*000c*/ 	.byte	0x04, 0x11
        /*000e*/ 	.short	(.L_5 - .L_4)
	.align		4
.L_4:
        /*0010*/ 	.word	index@(_Z7tkernelii)
        /*0014*/ 	.word	0x00000000


	//----- nvinfo : EIATTR_MIN_STACK_SIZE
	.align		4
.L_5:
        /*0018*/ 	.byte	0x04, 0x12
        /*001a*/ 	.short	(.L_7 - .L_6)
	.align		4
.L_6:
        /*001c*/ 	.word	index@(_Z7tkernelii)
        /*0020*/ 	.word	0x00000000
.L_7:


//--------------------- .nv.compat                --------------------------
	.section	.nv.compat,"",@"SHT_CUDA_COMPAT_INFO"
	.align	4
        /*0000*/ 	.byte	0x02, 0x09, 0x00, 0x00, 0x02, 0x02, 0x01, 0x00, 0x02, 0x05, 0x05, 0x00, 0x03, 0x07, 0x01, 0x01
        /*0010*/ 	.byte	0x02, 0x03, 0x00, 0x00, 0x02, 0x06, 0x01, 0x00, 0x04, 0x0b, 0x08, 0x00, 0x09, 0x00, 0x00, 0x00
        /*0020*/ 	.byte	0x00, 0x00, 0x00, 0x00


//--------------------- .nv.info._Z7tkernelii     --------------------------
	.section	.nv.info._Z7tkernelii,"",@"SHT_CUDA_INFO"
	.sectionflags	@""
	.align	4


	//----- nvinfo : EIATTR_CUDA_API_VERSION
	.align		4
        /*0000*/ 	.byte	0x04, 0x37
        /*0002*/ 	.short	(.L_9 - .L_8)
.L_8:
        /*0004*/ 	.word	0x00000082


	//----- nvinfo : EIATTR_KPARAM_INFO
	.align		4
.L_9:
        /*0008*/ 	.byte	0x04, 0x17
        /*000a*/ 	.short	(.L_11 - .L_10)
.L_10:
        /*000c*/ 	.word	0x00000000
        /*0010*/ 	.short	0x0001
        /*0012*/ 	.short	0x0004
        /*0014*/ 	.byte	0x00, 0xf0, 0x11, 0x00


	//----- nvinfo : EIATTR_KPARAM_INFO
	.align		4
.L_11:
        /*0018*/ 	.byte	0x04, 0x17
        /*001a*/ 	.short	(.L_13 - .L_12)
.L_12:
        /*001c*/ 	.word	0x00000000
        /*0020*/ 	.short	0x0000
        /*0022*/ 	.short	0x0000
        /*0024*/ 	.byte	0x00, 0xf0, 0x11, 0x00


	//----- nvinfo : EIATTR_SPARSE_MMA_MASK
	.align		4
.L_13:
        /*0028*/ 	.byte	0x03, 0x50
        /*002a*/ 	.short	0x0000


	//----- nvinfo : EIATTR_MAXREG_COUNT
	.align		4
        /*002c*/ 	.byte	0x03, 0x1b
        /*002e*/ 	.short	0x00ff


	//----- nvinfo : EIATTR_MERCURY_ISA_VERSION
	.align		4
        /*0030*/ 	.byte	0x03, 0x5f
        /*0032*/ 	.short	0x0101


	//----- nvinfo : EIATTR_INT_WARP_WIDE_INSTR_OFFSETS
	.align		4
        /*0034*/ 	.byte	0x04, 0x31
        /*0036*/ 	.short	(.L_15 - .L_14)


	//   ....[0]....
.L_14:
        /*0038*/ 	.word	0x00000170


	//----- nvinfo : EIATTR_VRC_CTA_INIT_COUNT
	.align		4
.L_15:
        /*003c*/ 	.byte	0x02, 0x4a
	.zero		1
	.zero		1


	//----- nvinfo : EIATTR_EXIT_INSTR_OFFSETS
	.align		4
        /*0040*/ 	.byte	0x04, 0x1c
        /*0042*/ 	.short	(.L_17 - .L_16)


	//   ....[0]....
.L_16:
        /*0044*/ 	.word	0x000001c0


	//----- nvinfo : EIATTR_CRS_STACK_SIZE
	.align		4
.L_17:
        /*0048*/ 	.byte	0x04, 0x1e
        /*004a*/ 	.short	(.L_19 - .L_18)
.L_18:
        /*004c*/ 	.word	0x00000000


	//----- nvinfo : EIATTR_CBANK_PARAM_SIZE
	.align		4
.L_19:
        /*0050*/ 	.byte	0x03, 0x19
        /*0052*/ 	.short	0x0008


	//----- nvinfo : EIATTR_PARAM_CBANK
	.align		4
        /*0054*/ 	.byte	0x04, 0x0a
        /*0056*/ 	.short	(.L_21 - .L_20)
	.align		4
.L_20:
        /*0058*/ 	.word	index@(.nv.constant0._Z7tkernelii)
        /*005c*/ 	.short	0x0380
        /*005e*/ 	.short	0x0008


	//----- nvinfo : EIATTR_SW_WAR
	.align		4
.L_21:
        /*0060*/ 	.byte	0x04, 0x36
        /*0062*/ 	.short	(.L_23 - .L_22)
.L_22:
        /*0064*/ 	.word	0x00000008
.L_23:


//--------------------- .nv.callgraph             --------------------------
	.section	.nv.callgraph,"",@"SHT_CUDA_CALLGRAPH"
	.align	4
	.sectionentsize	8
	.align		4
        /*0000*/ 	.word	0x00000000
	.align		4
        /*0004*/ 	.word	0xffffffff
	.align		4
        /*0008*/ 	.word	0x00000000
	.align		4
        /*000c*/ 	.word	0xfffffffe
	.align		4
        /*0010*/ 	.word	0x00000000
	.align		4
        /*0014*/ 	.word	0xfffffffd
	.align		4
        /*0018*/ 	.word	0x00000000
	.align		4
        /*001c*/ 	.word	0xfffffffc


//--------------------- .nv.constant4             --------------------------
	.section	.nv.constant4,"a",@progbits
	.align	8
	.align		8
.nv.constant4:
        /*0000*/ 	.dword	blocks_completed
	.align		8
        /*0008*/ 	.dword	first_SM


//--------------------- .text._Z7tkernelii        --------------------------
	.section	.text._Z7tkernelii,"ax",@progbits
	.align	128
        .global         _Z7tkernelii
        .type           _Z7tkernelii,@function
        .size           _Z7tkernelii,(.L_x_4 - _Z7tkernelii)
        .other          _Z7tkernelii,@"STO_CUDA_ENTRY STV_DEFAULT"
_Z7tkernelii:
.text._Z7tkernelii:
[----:B------:R-:W-:Y:S08]  /*0000*/  LDC R1, c[0x0][0x37c] ;  /* 0x0000df00ff017b82 */ /* 0x000ff00000000800 */
[----:B------:R-:W0:Y:S01]  /*0010*/  S2UR UR6, SR_VIRTUALSMID ;  /* 0x00000000000679c3 */ /* 0x000e220000004300 */
[----:B------:R-:W0:Y:S01]  /*0020*/  LDCU.64 UR4, c[0x4][0x8] ;  /* 0x01000100ff0477ac */ /* 0x000e220008000a00 */
[----:B------:R-:W-:-:S02]  /*0030*/  IMAD.MOV.U32 R9, RZ, RZ, 0x1 ;  /* 0x00000001ff097424 */ /* 0x000fc400078e00ff */
[----:B------:R-:W-:Y:S01]  /*0040*/  IMAD.MOV.U32 R8, RZ, RZ, RZ ;  /* 0x000000ffff087224 */ /* 0x000fe200078e00ff */
[----:B0-----:R-:W-:-:S06]  /*0050*/  UIMAD.WIDE UR4, UR6, 0x4, UR4 ;  /* 0x00000004060478a5 */ /* 0x001fcc000f8e0204 */
[----:B------:R-:W-:Y:S01]  /*0060*/  MOV R4, UR4 ;  /* 0x0000000400047c02 */ /* 0x000fe20008000f00 */
[----:B------:R-:W-:-:S05]  /*0070*/  IMAD.U32 R5, RZ, RZ, UR5 ;  /* 0x00000005ff057e24 */ /* 0x000fca000f8e00ff */
[----:B------:R-:W2:Y:S01]  /*0080*/  ATOMG.E.CAS.STRONG.GPU PT, R4, [R4], R8, R9 ;  /* 0x00000008040473a9 */ /* 0x000ea200001ee109 */
[----:B------:R-:W0:Y:S01]  /*0090*/  LDC.64 R2, c[0x4][RZ] ;  /* 0x01000000ff027b82 */ /* 0x000e220000000a00 */
[----:B------:R-:W1:Y:S01]  /*00a0*/  LDCU.64 UR4, c[0x0][0x358] ;  /* 0x00006b00ff0477ac */ /* 0x000e620008000a00 */
[----:B------:R-:W-:Y:S01]  /*00b0*/  BSSY B0, `(.L_x_0) ;  /* 0x000000b000007945 */ /* 0x000fe20003800000 */
[----:B------:R-:W3:Y:S01]  /*00c0*/  S2R R6, SR_LANEID ;  /* 0x0000000000067919 */ /* 0x000ee20000000000 */
[----:B--2---:R-:W-:-:S13]  /*00d0*/  ISETP.NE.AND P0, PT, R4, RZ, PT ;  /* 0x000000ff0400720c */ /* 0x004fda0003f05270 */
[----:B01-3--:R-:W-:Y:S05]  /*00e0*/  @P0 BRA `(.L_x_1) ;  /* 0x00000000001c0947 */ /* 0x00bfea0003800000 */
[----:B------:R-:W0:Y:S08]  /*00f0*/  LDC.64 R4, c[0x0][0x380] ;  /* 0x0000e000ff047b82 */ /* 0x000e300000000a00 */
[----:B------:R-:W1:Y:S01]  /*0100*/  LDC.64 R8, c[0x4][RZ] ;  /* 0x01000000ff087b82 */ /* 0x000e620000000a00 */
[----:B0-----:R-:W-:-:S07]  /*0110*/  IADD3 R0, PT, PT, R4, -R5, RZ ;  /* 0x8000000504007210 */ /* 0x001fce0007ffe0ff */
.L_x_2:
[----:B-1----:R-:W2:Y:S01]  /*0120*/  LDG.E.STRONG.SYS R5, desc[UR4][R8.64] ;  /* 0x0000000408057981 */ /* 0x002ea2000c1f5900 */
[----:B------:R-:W-:Y:S05]  /*0130*/  YIELD ;  /* 0x0000000000007946 */ /* 0x000fea0003800000 */
[----:B--2---:R-:W-:-:S13]  /*0140*/  ISETP.GE.AND P0, PT, R5, R0, PT ;  /* 0x000000000500720c */ /* 0x004fda0003f06270 */
[----:B------:R-:W-:Y:S05]  /*0150*/  @!P0 BRA `(.L_x_2) ;  /* 0xfffffffc00f08947 */ /* 0x000fea000383ffff */
.L_x_1:
[----:B------:R-:W-:Y:S05]  /*0160*/  BSYNC B0 ;  /* 0x0000000000007941 */ /* 0x000fea0003800000 */
.L_x_0:
[----:B------:R-:W-:Y:S02]  /*0170*/  VOTEU.ANY UR6, UPT, PT ;  /* 0x0000000000067886 */ /* 0x000fe400038e0100 */
[----:B------:R-:W-:Y:S02]  /*0180*/  UFLO.U32 UR7, UR6 ;  /* 0x00000006000772bd */ /* 0x000fe400080e0000 */
[----:B------:R-:W0:Y:S04]  /*0190*/  POPC R5, UR6 ;  /* 0x0000000600057d09 */ /* 0x000e280008000000 */
[----:B------:R-:W-:-:S13]  /*01a0*/  ISETP.EQ.U32.AND P0, PT, R6, UR7, PT ;  /* 0x0000000706007c0c */ /* 0x000fda000bf02070 */
[----:B0-----:R-:W-:Y:S01]  /*01b0*/  @P0 REDG.E.ADD.STRONG.GPU desc[UR4][R2.64], R5 ;  /* 0x000000050200098e */ /* 0x001fe2000c12e104 */
[----:B------:R-:W-:Y:S05]  /*01c0*/  EXIT ;  /* 0x000000000000794d */ /* 0x000fea0003800000 */
.L_x_3:
[----:B------:R-:W-:-:S00]  /*01d0*/  BRA `(.L_x_3) ;  /* 0xfffffffc00fc7947 */ /* 0x000fc0000383ffff */
[----:B------:R-:W-:-:S00]  /*01e0*/  NOP ;  /* 0x0000000000007918 */ /* 0x000fc00000000000 */
        /* <DEDUP_REMOVED lines=9> */
.L_x_4:


//--------------------- .nv.shared.reserved.0     --------------------------
	.section	.nv.shared.reserved.0,"aw",@nobits
	.weak		__nv_reservedSMEM_offset_0_alias
	.size		__nv_reservedSMEM_offset_0_alias, 0, 64
	.other		__nv_reservedSMEM_offset_0_alias,@"STO_CUDA_RESERVED_SHARED STV_DEFAULT"
__nv_reservedSMEM_offset_0_alias:
	.zero		0
	.zero		64


//--------------------- .nv.global                --------------------------
	.section	.nv.global,"aw",@nobits
	.align	4
.nv.global:
	.type		blocks_completed,@object
	.size		blocks_completed,(first_SM - blocks_completed)
blocks_completed:
	.zero		4
	.type		first_SM,@object
	.size		first_SM,(.L_1 - first_SM)
first_SM:
	.zero		128
.L_1:


//--------------------- .nv.constant0._Z7tkernelii --------------------------
	.section	.nv.constant0._Z7tkernelii,"a",@progbits
	.sectionflags	@""
	.align	4
.nv.constant0._Z7tkernelii:
	.zero		904


//--------------------- SYMBOLS --------------------------

	.type		.nv.reservedSmem.offset0,@object
	.size		.nv.reservedSmem.offset0,0x4
